	.headerflags	@"EF_CUDA_TEXMODE_UNIFIED EF_CUDA_64BIT_ADDRESS EF_CUDA_ACCELERATORS EF_CUDA_SM90 EF_CUDA_VIRTUAL_SM(EF_CUDA_SM90)"
	.elftype	@"ET_EXEC"


//--------------------- .nv.info                  --------------------------
	.section	.nv.info,"",@"SHT_CUDA_INFO"
	.align	4


	//----- nvinfo : EIATTR_REGCOUNT
	.align		4
        /*0000*/ 	.byte	0x04, 0x2f
        /*0002*/ 	.short	(.L_1 - .L_0)
	.align		4
.L_0:
        /*0004*/ 	.word	index@(triton_poi_fused_avg_pool2d_2)
        /*0008*/ 	.word	0x00000018


	//----- nvinfo : EIATTR_MIN_STACK_SIZE
	.align		4
.L_1:
        /*000c*/ 	.byte	0x04, 0x12
        /*000e*/ 	.short	(.L_3 - .L_2)
	.align		4
.L_2:
        /*0010*/ 	.word	index@(triton_poi_fused_avg_pool2d_2)
        /*0014*/ 	.word	0x00000000


	//----- nvinfo : EIATTR_FRAME_SIZE
	.align		4
.L_3:
        /*0018*/ 	.byte	0x04, 0x11
        /*001a*/ 	.short	(.L_5 - .L_4)
	.align		4
.L_4:
        /*001c*/ 	.word	index@(triton_poi_fused_avg_pool2d_2)
        /*0020*/ 	.word	0x00000000


	//----- nvinfo : EIATTR_MIN_STACK_SIZE
	.align		4
.L_5:
        /*0024*/ 	.byte	0x04, 0x12
        /*0026*/ 	.short	(.L_7 - .L_6)
	.align		4
.L_6:
        /*0028*/ 	.word	index@(triton_poi_fused_avg_pool2d_2)
        /*002c*/ 	.word	0x00000000
.L_7:


//--------------------- .nv.info.triton_poi_fused_avg_pool2d_2 --------------------------
	.section	.nv.info.triton_poi_fused_avg_pool2d_2,"",@"SHT_CUDA_INFO"
	.sectionflags	@""
	.align	4


	//----- nvinfo : EIATTR_CUDA_API_VERSION
	.align		4
        /*0000*/ 	.byte	0x04, 0x37
        /*0002*/ 	.short	(.L_9 - .L_8)
.L_8:
        /*0004*/ 	.word	0x0000007c


	//----- nvinfo : EIATTR_KPARAM_INFO
	.align		4
.L_9:
        /*0008*/ 	.byte	0x04, 0x17
        /*000a*/ 	.short	(.L_11 - .L_10)
.L_10:
        /*000c*/ 	.word	0x00000000
        /*0010*/ 	.short	0x0002
        /*0012*/ 	.short	0x0010
        /*0014*/ 	.byte	0x00, 0xf0, 0x11, 0x00


	//----- nvinfo : EIATTR_KPARAM_INFO
	.align		4
.L_11:
        /*0018*/ 	.byte	0x04, 0x17
        /*001a*/ 	.short	(.L_13 - .L_12)
.L_12:
        /*001c*/ 	.word	0x00000000
        /*0020*/ 	.short	0x0001
        /*0022*/ 	.short	0x0008
        /*0024*/ 	.byte	0x00, 0xf4, 0x21, 0x00


	//----- nvinfo : EIATTR_KPARAM_INFO
	.align		4
.L_13:
        /*0028*/ 	.byte	0x04, 0x17
        /*002a*/ 	.short	(.L_15 - .L_14)
.L_14:
        /*002c*/ 	.word	0x00000000
        /*0030*/ 	.short	0x0000
        /*0032*/ 	.short	0x0000
        /*0034*/ 	.byte	0x00, 0xf4, 0x21, 0x00


	//----- nvinfo : EIATTR_SPARSE_MMA_MASK
	.align		4
.L_15:
        /*0038*/ 	.byte	0x03, 0x50
        /*003a*/ 	.short	0x0000


	//----- nvinfo : EIATTR_MAXREG_COUNT
	.align		4
        /*003c*/ 	.byte	0x03, 0x1b
        /*003e*/ 	.short	0x00ff


	//----- nvinfo : EIATTR_EXIT_INSTR_OFFSETS
	.align		4
        /*0040*/ 	.byte	0x04, 0x1c
        /*0042*/ 	.short	(.L_17 - .L_16)


	//   ....[0]....
.L_16:
        /*0044*/ 	.word	0x00000330


	//----- nvinfo : EIATTR_REQNTID
	.align		4
.L_17:
        /*0048*/ 	.byte	0x04, 0x10
        /*004a*/ 	.short	(.L_19 - .L_18)
.L_18:
        /*004c*/ 	.word	0x00000080
        /*0050*/ 	.word	0x00000001
        /*0054*/ 	.word	0x00000001


	//----- nvinfo : EIATTR_CBANK_PARAM_SIZE
	.align		4
.L_19:
        /*0058*/ 	.byte	0x03, 0x19
        /*005a*/ 	.short	0x0014


	//----- nvinfo : EIATTR_PARAM_CBANK
	.align		4
        /*005c*/ 	.byte	0x04, 0x0a
        /*005e*/ 	.short	(.L_21 - .L_20)
	.align		4
.L_20:
        /*0060*/ 	.word	index@(.nv.constant0.triton_poi_fused_avg_pool2d_2)
        /*0064*/ 	.short	0x0210
        /*0066*/ 	.short	0x0014


	//----- nvinfo : EIATTR_SW_WAR
	.align		4
.L_21:
        /*0068*/ 	.byte	0x04, 0x36
        /*006a*/ 	.short	(.L_23 - .L_22)
.L_22:
        /*006c*/ 	.word	0x00000008
.L_23:


//--------------------- .nv.callgraph             --------------------------
	.section	.nv.callgraph,"",@"SHT_CUDA_CALLGRAPH"
	.align	4
	.sectionentsize	8
	.align		4
        /*0000*/ 	.word	0x00000000
	.align		4
        /*0004*/ 	.word	0xffffffff
	.align		4
        /*0008*/ 	.word	0x00000000
	.align		4
        /*000c*/ 	.word	0xfffffffe
	.align		4
        /*0010*/ 	.word	0x00000000
	.align		4
        /*0014*/ 	.word	0xfffffffd
	.align		4
        /*0018*/ 	.word	0x00000000
	.align		4
        /*001c*/ 	.word	0xfffffffc


//--------------------- .text.triton_poi_fused_avg_pool2d_2 --------------------------
	.section	.text.triton_poi_fused_avg_pool2d_2,"ax",@progbits
	.align	128
        .global         triton_poi_fused_avg_pool2d_2
        .type           triton_poi_fused_avg_pool2d_2,@function
        .size           triton_poi_fused_avg_pool2d_2,(.L_x_1 - triton_poi_fused_avg_pool2d_2)
        .other          triton_poi_fused_avg_pool2d_2,@"STO_CUDA_ENTRY STV_DEFAULT"
triton_poi_fused_avg_pool2d_2:
.text.triton_poi_fused_avg_pool2d_2:
[----:B------:R-:W-:Y:S01]  /*0000*/  LDC R1, c[0x0][0x28] ;  /* 0x00000a00ff017b82 */ /* 0x000fe20000000800 */
[----:B------:R-:W1:Y:S07]  /*0010*/  S2R R0, SR_TID.X ;  /* 0x0000000000007919 */ /* 0x000e6e0000002100 */
[----:B------:R-:W2:Y:S01]  /*0020*/  LDC.64 R2, c[0x0][0x210] ;  /* 0x00008400ff027b82 */ /* 0x000ea20000000a00 */
[----:B------:R-:W-:Y:S01]  /*0030*/  ULDC.64 UR4, c[0x0][0x208] ;  /* 0x0000820000047ab9 */ /* 0x000fe20000000a00 */
[----:B------:R-:W3:Y:S01]  /*0040*/  S2R R7, SR_CTAID.X ;  /* 0x0000000000077919 */ /* 0x000ee20000002500 */
[----:B-1----:R-:W-:-:S04]  /*0050*/  SHF.L.U32 R0, R0, 0x1, RZ ;  /* 0x0000000100007819 */ /* 0x002fc800000006ff */
[----:B------:R-:W-:Y:S02]  /*0060*/  LOP3.LUT R0, R0, 0xfe, RZ, 0xc0, !PT ;  /* 0x000000fe00007812 */ /* 0x000fe400078ec0ff */
[----:B---3--:R-:W-:Y:S02]  /*0070*/  SHF.R.S32.HI R9, RZ, 0x17, R7 ;  /* 0x00000017ff097819 */ /* 0x008fe40000011407 */
[----:B------:R-:W-:Y:S02]  /*0080*/  LEA R0, R7, R0, 0x8 ;  /* 0x0000000007007211 */ /* 0x000fe400078e40ff */
[----:B------:R-:W-:Y:S02]  /*0090*/  SGXT R9, R9, 0x1 ;  /* 0x000000010909781a */ /* 0x000fe40000000200 */
[----:B------:R-:W-:Y:S02]  /*00a0*/  SHF.R.S32.HI R5, RZ, 0x1f, R0 ;  /* 0x0000001fff057819 */ /* 0x000fe40000011400 */
[----:B------:R-:W-:-:S02]  /*00b0*/  IADD3 R4, R0, 0x1, RZ ;  /* 0x0000000100047810 */ /* 0x000fc40007ffe0ff */
[----:B------:R-:W-:Y:S02]  /*00c0*/  LEA.HI R5, R5, R0, RZ, 0x5 ;  /* 0x0000000005057211 */ /* 0x000fe400078f28ff */
[----:B------:R-:W-:Y:S02]  /*00d0*/  LEA.HI R9, R9, R4, RZ, 0x5 ;  /* 0x0000000409097211 */ /* 0x000fe400078f28ff */
[C---:B------:R-:W-:Y:S01]  /*00e0*/  LOP3.LUT R7, R5.reuse, 0x7fffffe0, RZ, 0xc0, !PT ;  /* 0x7fffffe005077812 */ /* 0x040fe200078ec0ff */
[----:B------:R-:W-:Y:S01]  /*00f0*/  IMAD.SHL.U32 R5, R5, 0x4, RZ ;  /* 0x0000000405057824 */ /* 0x000fe200078e00ff */
[----:B------:R-:W-:Y:S02]  /*0100*/  LOP3.LUT R9, R9, 0x7fffffe0, RZ, 0xc0, !PT ;  /* 0x7fffffe009097812 */ /* 0x000fe400078ec0ff */
[----:B------:R-:W-:Y:S02]  /*0110*/  IADD3 R7, R0, -R7, RZ ;  /* 0x8000000700077210 */ /* 0x000fe40007ffe0ff */
[----:B------:R-:W-:Y:S01]  /*0120*/  LOP3.LUT R8, R5, 0xffffff80, RZ, 0xc0, !PT ;  /* 0xffffff8005087812 */ /* 0x000fe200078ec0ff */
[----:B------:R-:W-:-:S03]  /*0130*/  IMAD.IADD R9, R4, 0x1, -R9 ;  /* 0x0000000104097824 */ /* 0x000fc600078e0a09 */
[-C--:B------:R-:W-:Y:S02]  /*0140*/  LEA R5, R7, R8.reuse, 0x1 ;  /* 0x0000000807057211 */ /* 0x080fe400078e08ff */
[----:B------:R-:W-:Y:S02]  /*0150*/  LEA R11, R9, R8, 0x1 ;  /* 0x00000008090b7211 */ /* 0x000fe400078e08ff */
[----:B------:R-:W-:Y:S01]  /*0160*/  IADD3 R13, R5, 0x40, RZ ;  /* 0x00000040050d7810 */ /* 0x000fe20007ffe0ff */
[----:B--2---:R-:W-:Y:S01]  /*0170*/  IMAD.WIDE R6, R5, 0x4, R2 ;  /* 0x0000000405067825 */ /* 0x004fe200078e0202 */
[----:B------:R-:W-:-:S03]  /*0180*/  IADD3 R21, R11, 0x41, RZ ;  /* 0x000000410b157810 */ /* 0x000fc60007ffe0ff */
[C---:B------:R-:W-:Y:S01]  /*0190*/  VIADD R15, R11.reuse, 0x40 ;  /* 0x000000400b0f7836 */ /* 0x040fe20000000000 */
[----:B------:R-:W-:Y:S01]  /*01a0*/  IADD3 R19, R5, 0x41, RZ ;  /* 0x0000004105137810 */ /* 0x000fe20007ffe0ff */
[--C-:B------:R-:W-:Y:S01]  /*01b0*/  IMAD.WIDE R8, R11, 0x4, R2.reuse ;  /* 0x000000040b087825 */ /* 0x100fe200078e0202 */
[----:B------:R-:W2:Y:S03]  /*01c0*/  LDG.E.EL R4, desc[UR4][R6.64] ;  /* 0x0000000406047981 */ /* 0x000ea6000c2e1900 */
[--C-:B------:R-:W-:Y:S01]  /*01d0*/  IMAD.WIDE R10, R13, 0x4, R2.reuse ;  /* 0x000000040d0a7825 */ /* 0x100fe200078e0202 */
[----:B------:R1:W2:Y:S03]  /*01e0*/  LDG.E.EL R17, desc[UR4][R6.64+0x4] ;  /* 0x0000040406117981 */ /* 0x0002a6000c2e1900 */
[--C-:B------:R-:W-:Y:S01]  /*01f0*/  IMAD.WIDE R12, R15, 0x4, R2.reuse ;  /* 0x000000040f0c7825 */ /* 0x100fe200078e0202 */
[----:B------:R-:W3:Y:S04]  /*0200*/  LDG.E.EL R5, desc[UR4][R8.64] ;  /* 0x0000000408057981 */ /* 0x000ee8000c2e1900 */
[----:B------:R-:W3:Y:S01]  /*0210*/  LDG.E.EL R16, desc[UR4][R8.64+0x4] ;  /* 0x0000040408107981 */ /* 0x000ee2000c2e1900 */
[----:B------:R-:W-:-:S03]  /*0220*/  IMAD.WIDE R14, R19, 0x4, R2 ;  /* 0x00000004130e7825 */ /* 0x000fc600078e0202 */
[----:B------:R-:W4:Y:S01]  /*0230*/  LDG.E.EL R10, desc[UR4][R10.64] ;  /* 0x000000040a0a7981 */ /* 0x000f22000c2e1900 */
[----:B-1----:R-:W-:Y:S02]  /*0240*/  IMAD.WIDE R6, R21, 0x4, R2 ;  /* 0x0000000415067825 */ /* 0x002fe400078e0202 */
[----:B------:R-:W1:Y:S01]  /*0250*/  LDC.64 R2, c[0x0][0x218] ;  /* 0x00008600ff027b82 */ /* 0x000e620000000a00 */
[----:B------:R-:W5:Y:S04]  /*0260*/  LDG.E.EL R12, desc[UR4][R12.64] ;  /* 0x000000040c0c7981 */ /* 0x000f68000c2e1900 */
[----:B------:R-:W5:Y:S04]  /*0270*/  LDG.E.EL R14, desc[UR4][R14.64] ;  /* 0x000000040e0e7981 */ /* 0x000f68000c2e1900 */
[----:B------:R-:W5:Y:S01]  /*0280*/  LDG.E.EL R6, desc[UR4][R6.64] ;  /* 0x0000000406067981 */ /* 0x000f62000c2e1900 */
[----:B-1----:R-:W-:-:S04]  /*0290*/  IMAD.WIDE R2, R0, 0x4, R2 ;  /* 0x0000000400027825 */ /* 0x002fc800078e0202 */
[----:B--2---:R-:W-:Y:S01]  /*02a0*/  FADD R17, R4, R17 ;  /* 0x0000001104117221 */ /* 0x004fe20000000000 */
[----:B---3--:R-:W-:-:S03]  /*02b0*/  FADD R5, R5, R16 ;  /* 0x0000001005057221 */ /* 0x008fc60000000000 */
[----:B----4-:R-:W-:Y:S01]  /*02c0*/  FADD R17, R10, R17 ;  /* 0x000000110a117221 */ /* 0x010fe20000000000 */
[----:B-----5:R-:W-:-:S03]  /*02d0*/  FADD R5, R12, R5 ;  /* 0x000000050c057221 */ /* 0x020fc60000000000 */
[----:B------:R-:W-:Y:S01]  /*02e0*/  FADD R17, R14, R17 ;  /* 0x000000110e117221 */ /* 0x000fe20000000000 */
[----:B------:R-:W-:-:S03]  /*02f0*/  FADD R5, R6, R5 ;  /* 0x0000000506057221 */ /* 0x000fc60000000000 */
[----:B------:R-:W-:Y:S01]  /*0300*/  FMUL R4, R17, 0.25 ;  /* 0x3e80000011047820 */ /* 0x000fe20000400000 */
[----:B------:R-:W-:-:S05]  /*0310*/  FMUL R5, R5, 0.25 ;  /* 0x3e80000005057820 */ /* 0x000fca0000400000 */
[----:B------:R-:W-:Y:S01]  /*0320*/  STG.E.64 desc[UR4][R2.64], R4 ;  /* 0x0000000402007986 */ /* 0x000fe2000c101b04 */
[----:B------:R-:W-:Y:S05]  /*0330*/  EXIT ;  /* 0x000000000000794d */ /* 0x000fea0003800000 */
.L_x_0:
[----:B------:R-:W-:-:S00]  /*0340*/  BRA `(.L_x_0) ;  /* 0xfffffffc00fc7947 */ /* 0x000fc0000383ffff */
[----:B------:R-:W-:-:S00]  /*0350*/  NOP ;  /* 0x0000000000007918 */ /* 0x000fc00000000000 */
        /* <DEDUP_REMOVED lines=10> */
.L_x_1:


//--------------------- .nv.constant0.triton_poi_fused_avg_pool2d_2 --------------------------
	.section	.nv.constant0.triton_poi_fused_avg_pool2d_2,"a",@progbits
	.sectionflags	@""
	.align	4
.nv.constant0.triton_poi_fused_avg_pool2d_2:
	.zero		548
